//
// Generated by NVIDIA NVVM Compiler
//
// Compiler Build ID: CL-36424714
// Cuda compilation tools, release 13.0, V13.0.88
// Based on NVVM 20.0.0
//

.version 9.0
.target sm_100
.address_size 64

	// .globl	_Z14multiply_by_ikP6float2PKfi

.visible .entry _Z14multiply_by_ikP6float2PKfi(
	.param .u64 .ptr .align 1 _Z14multiply_by_ikP6float2PKfi_param_0,
	.param .u64 .ptr .align 1 _Z14multiply_by_ikP6float2PKfi_param_1,
	.param .u32 _Z14multiply_by_ikP6float2PKfi_param_2
)
{
	.reg .pred 	%p<2>;
	.reg .b32 	%r<6>;
	.reg .b32 	%f<7>;
	.reg .b64 	%rd<9>;

	ld.param.u64 	%rd1, [_Z14multiply_by_ikP6float2PKfi_param_0];
	ld.param.u64 	%rd2, [_Z14multiply_by_ikP6float2PKfi_param_1];
	ld.param.u32 	%r2, [_Z14multiply_by_ikP6float2PKfi_param_2];
	mov.u32 	%r3, %ctaid.x;
	mov.u32 	%r4, %ntid.x;
	mov.u32 	%r5, %tid.x;
	mad.lo.s32 	%r1, %r3, %r4, %r5;
	setp.ge.s32 	%p1, %r1, %r2;
	@%p1 bra 	$L__BB0_2;
	cvta.to.global.u64 	%rd3, %rd1;
	cvta.to.global.u64 	%rd4, %rd2;
	mul.wide.s32 	%rd5, %r1, 8;
	add.s64 	%rd6, %rd3, %rd5;
	ld.global.v2.f32 	{%f1, %f2}, [%rd6];
	mul.wide.s32 	%rd7, %r1, 4;
	add.s64 	%rd8, %rd4, %rd7;
	ld.global.f32 	%f3, [%rd8];
	neg.f32 	%f4, %f3;
	mul.f32 	%f5, %f2, %f4;
	mul.f32 	%f6, %f1, %f3;
	st.global.v2.f32 	[%rd6], {%f5, %f6};
$L__BB0_2:
	ret;

}
	// .globl	_Z11scale_arrayPffi
.visible .entry _Z11scale_arrayPffi(
	.param .u64 .ptr .align 1 _Z11scale_arrayPffi_param_0,
	.param .f32 _Z11scale_arrayPffi_param_1,
	.param .u32 _Z11scale_arrayPffi_param_2
)
{
	.reg .pred 	%p<2>;
	.reg .b32 	%r<6>;
	.reg .b32 	%f<4>;
	.reg .b64 	%rd<5>;

	ld.param.u64 	%rd1, [_Z11scale_arrayPffi_param_0];
	ld.param.f32 	%f1, [_Z11scale_arrayPffi_param_1];
	ld.param.u32 	%r2, [_Z11scale_arrayPffi_param_2];
	mov.u32 	%r3, %ctaid.x;
	mov.u32 	%r4, %ntid.x;
	mov.u32 	%r5, %tid.x;
	mad.lo.s32 	%r1, %r3, %r4, %r5;
	setp.ge.s32 	%p1, %r1, %r2;
	@%p1 bra 	$L__BB1_2;
	cvta.to.global.u64 	%rd2, %rd1;
	mul.wide.s32 	%rd3, %r1, 4;
	add.s64 	%rd4, %rd2, %rd3;
	ld.global.f32 	%f2, [%rd4];
	mul.f32 	%f3, %f1, %f2;
	st.global.f32 	[%rd4], %f3;
$L__BB1_2:
	ret;

}
	// .globl	_Z12compute_fluxPKfPfii
.visible .entry _Z12compute_fluxPKfPfii(
	.param .u64 .ptr .align 1 _Z12compute_fluxPKfPfii_param_0,
	.param .u64 .ptr .align 1 _Z12compute_fluxPKfPfii_param_1,
	.param .u32 _Z12compute_fluxPKfPfii_param_2,
	.param .u32 _Z12compute_fluxPKfPfii_param_3
)
{
	.reg .pred 	%p<22>;
	.reg .b32 	%r<22>;
	.reg .b32 	%f<78>;
	.reg .b64 	%rd<11>;

	ld.param.u64 	%rd2, [_Z12compute_fluxPKfPfii_param_0];
	ld.param.u64 	%rd3, [_Z12compute_fluxPKfPfii_param_1];
	ld.param.u32 	%r3, [_Z12compute_fluxPKfPfii_param_2];
	ld.param.u32 	%r2, [_Z12compute_fluxPKfPfii_param_3];
	cvta.to.global.u64 	%rd1, %rd3;
	mov.u32 	%r4, %ctaid.x;
	mov.u32 	%r5, %ntid.x;
	mov.u32 	%r6, %tid.x;
	mad.lo.s32 	%r1, %r4, %r5, %r6;
	setp.ge.s32 	%p1, %r1, %r3;
	@%p1 bra 	$L__BB2_12;
	cvta.to.global.u64 	%rd4, %rd2;
	mul.wide.s32 	%rd5, %r1, 4;
	add.s64 	%rd6, %rd4, %rd5;
	ld.global.f32 	%f1, [%rd6];
	abs.f32 	%f2, %f1;
	setp.neu.f32 	%p2, %f2, 0f00000000;
	mov.f32 	%f77, 0f3F800000;
	@%p2 bra 	$L__BB2_3;
	add.s64 	%rd10, %rd1, %rd5;
	mov.b32 	%r21, 0;
	st.global.u32 	[%rd10], %r21;
	bra.uni 	$L__BB2_12;
$L__BB2_3:
	cvt.rn.f32.s32 	%f3, %r2;
	mul.f32 	%f13, %f3, 0f3F000000;
	cvt.rzi.f32.f32 	%f14, %f13;
	add.f32 	%f15, %f14, %f14;
	sub.f32 	%f16, %f3, %f15;
	abs.f32 	%f4, %f16;
	abs.f32 	%f5, %f2;
	setp.lt.f32 	%p3, %f5, 0f00800000;
	mul.f32 	%f17, %f5, 0f4B800000;
	selp.f32 	%f18, %f17, %f5, %p3;
	selp.f32 	%f19, 0fC1C00000, 0f00000000, %p3;
	mov.b32 	%r7, %f18;
	add.s32 	%r8, %r7, -1060439283;
	and.b32  	%r9, %r8, -8388608;
	sub.s32 	%r10, %r7, %r9;
	mov.b32 	%f20, %r10;
	cvt.rn.f32.s32 	%f21, %r9;
	fma.rn.f32 	%f22, %f21, 0f34000000, %f19;
	add.f32 	%f23, %f20, 0fBF800000;
	add.f32 	%f24, %f20, 0f3F800000;
	rcp.approx.ftz.f32 	%f25, %f24;
	add.f32 	%f26, %f23, %f23;
	mul.f32 	%f27, %f26, %f25;
	mul.f32 	%f28, %f27, %f27;
	sub.f32 	%f29, %f23, %f27;
	add.f32 	%f30, %f29, %f29;
	neg.f32 	%f31, %f27;
	fma.rn.f32 	%f32, %f31, %f23, %f30;
	mul.rn.f32 	%f33, %f25, %f32;
	fma.rn.f32 	%f34, %f28, 0f3A2C32E4, 0f3B52E7DB;
	fma.rn.f32 	%f35, %f34, %f28, 0f3C93BB73;
	fma.rn.f32 	%f36, %f35, %f28, 0f3DF6384F;
	mul.rn.f32 	%f37, %f36, %f28;
	fma.rn.f32 	%f38, %f27, 0f3FB8AA3B, %f22;
	sub.f32 	%f39, %f22, %f38;
	fma.rn.f32 	%f40, %f27, 0f3FB8AA3B, %f39;
	fma.rn.f32 	%f41, %f33, 0f3FB8AA3B, %f40;
	fma.rn.f32 	%f42, %f27, 0f32A55E34, %f41;
	mul.f32 	%f43, %f37, 0f40400000;
	fma.rn.f32 	%f44, %f43, %f33, %f42;
	fma.rn.f32 	%f45, %f37, %f27, %f44;
	add.rn.f32 	%f46, %f38, %f45;
	neg.f32 	%f47, %f38;
	add.rn.f32 	%f48, %f46, %f47;
	neg.f32 	%f49, %f48;
	add.rn.f32 	%f50, %f45, %f49;
	mul.rn.f32 	%f51, %f46, %f3;
	neg.f32 	%f52, %f51;
	fma.rn.f32 	%f53, %f46, %f3, %f52;
	fma.rn.f32 	%f54, %f50, %f3, %f53;
	cvt.rni.f32.f32 	%f55, %f51;
	sub.f32 	%f56, %f51, %f55;
	add.f32 	%f57, %f56, %f54;
	fma.rn.f32 	%f58, %f57, 0f391FCB8E, 0f3AAF85ED;
	fma.rn.f32 	%f59, %f58, %f57, 0f3C1D9856;
	fma.rn.f32 	%f60, %f59, %f57, 0f3D6357BB;
	fma.rn.f32 	%f61, %f60, %f57, 0f3E75FDEC;
	fma.rn.f32 	%f62, %f61, %f57, 0f3F317218;
	fma.rn.f32 	%f63, %f62, %f57, 0f3F800000;
	cvt.rzi.s32.f32 	%r11, %f55;
	setp.gt.f32 	%p4, %f55, 0f00000000;
	selp.b32 	%r12, 0, -2097152000, %p4;
	add.s32 	%r13, %r12, 2130706432;
	mov.b32 	%f64, %r13;
	mul.f32 	%f65, %f63, %f64;
	shl.b32 	%r14, %r11, 23;
	sub.s32 	%r15, %r14, %r12;
	mov.b32 	%f66, %r15;
	mul.f32 	%f67, %f65, %f66;
	abs.f32 	%f68, %f51;
	setp.gt.f32 	%p5, %f68, 0f43180000;
	setp.lt.f32 	%p6, %f51, 0f00000000;
	selp.f32 	%f69, 0f00000000, 0f7F800000, %p6;
	selp.f32 	%f6, %f69, %f67, %p5;
	setp.eq.f32 	%p7, %f2, 0f3F800000;
	setp.eq.s32 	%p8, %r2, 0;
	or.pred  	%p9, %p8, %p7;
	@%p9 bra 	$L__BB2_11;
	setp.num.f32 	%p10, %f5, %f5;
	abs.f32 	%f70, %f3;
	setp.num.f32 	%p11, %f70, %f70;
	and.pred  	%p12, %p10, %p11;
	@%p12 bra 	$L__BB2_6;
	add.rn.f32 	%f77, %f2, %f3;
	bra.uni 	$L__BB2_11;
$L__BB2_6:
	setp.neu.f32 	%p13, %f5, 0f7F800000;
	@%p13 bra 	$L__BB2_8;
	setp.neu.f32 	%p19, %f4, 0f3F800000;
	add.f32 	%f73, %f2, %f2;
	mov.b32 	%r16, %f73;
	setp.lt.s32 	%p20, %r2, 0;
	xor.b32  	%r17, %r16, 2139095040;
	selp.b32 	%r18, %r17, %r16, %p20;
	and.b32  	%r19, %r18, 2147483647;
	selp.b32 	%r20, %r19, %r18, %p19;
	mov.b32 	%f77, %r20;
	bra.uni 	$L__BB2_11;
$L__BB2_8:
	setp.eq.f32 	%p14, %f2, 0fBF800000;
	setp.eq.f32 	%p15, %f70, 0f7F800000;
	and.pred  	%p16, %p14, %p15;
	@%p16 bra 	$L__BB2_11;
	setp.geu.f32 	%p17, %f2, 0f00000000;
	mov.f32 	%f77, %f6;
	@%p17 bra 	$L__BB2_11;
	setp.neu.f32 	%p18, %f4, 0f3F800000;
	neg.f32 	%f72, %f6;
	selp.f32 	%f77, %f6, %f72, %p18;
$L__BB2_11:
	setp.ge.f32 	%p21, %f1, 0f00000000;
	neg.f32 	%f74, %f77;
	selp.f32 	%f75, %f77, %f74, %p21;
	add.s64 	%rd8, %rd1, %rd5;
	st.global.f32 	[%rd8], %f75;
$L__BB2_12:
	ret;

}
	// .globl	_Z8update_hPfPKfS1_ffi
.visible .entry _Z8update_hPfPKfS1_ffi(
	.param .u64 .ptr .align 1 _Z8update_hPfPKfS1_ffi_param_0,
	.param .u64 .ptr .align 1 _Z8update_hPfPKfS1_ffi_param_1,
	.param .u64 .ptr .align 1 _Z8update_hPfPKfS1_ffi_param_2,
	.param .f32 _Z8update_hPfPKfS1_ffi_param_3,
	.param .f32 _Z8update_hPfPKfS1_ffi_param_4,
	.param .u32 _Z8update_hPfPKfS1_ffi_param_5
)
{
	.reg .pred 	%p<2>;
	.reg .b32 	%r<6>;
	.reg .b32 	%f<8>;
	.reg .b64 	%rd<11>;

	ld.param.u64 	%rd1, [_Z8update_hPfPKfS1_ffi_param_0];
	ld.param.u64 	%rd2, [_Z8update_hPfPKfS1_ffi_param_1];
	ld.param.u64 	%rd3, [_Z8update_hPfPKfS1_ffi_param_2];
	ld.param.f32 	%f1, [_Z8update_hPfPKfS1_ffi_param_3];
	ld.param.f32 	%f2, [_Z8update_hPfPKfS1_ffi_param_4];
	ld.param.u32 	%r2, [_Z8update_hPfPKfS1_ffi_param_5];
	mov.u32 	%r3, %ctaid.x;
	mov.u32 	%r4, %ntid.x;
	mov.u32 	%r5, %tid.x;
	mad.lo.s32 	%r1, %r3, %r4, %r5;
	setp.ge.s32 	%p1, %r1, %r2;
	@%p1 bra 	$L__BB3_2;
	cvta.to.global.u64 	%rd4, %rd2;
	cvta.to.global.u64 	%rd5, %rd3;
	cvta.to.global.u64 	%rd6, %rd1;
	mul.wide.s32 	%rd7, %r1, 4;
	add.s64 	%rd8, %rd4, %rd7;
	ld.global.f32 	%f3, [%rd8];
	add.s64 	%rd9, %rd5, %rd7;
	ld.global.f32 	%f4, [%rd9];
	fma.rn.f32 	%f5, %f1, %f3, %f4;
	add.s64 	%rd10, %rd6, %rd7;
	ld.global.f32 	%f6, [%rd10];
	fma.rn.f32 	%f7, %f2, %f5, %f6;
	st.global.f32 	[%rd10], %f7;
$L__BB3_2:
	ret;

}


// ===== COMPILED SASS (sm_100) =====

	.target	sm_100

	.elftype	@"ET_EXEC"


//--------------------- .note.nv.tkinfo           --------------------------
	.section	.note.nv.tkinfo,"",@"SHT_NOTE"
	.sectionflags	@"SHF_NOTE_NV_TKINFO"
	.tkinfo
        /*0018*/ 	.word	0x00000002
        /*0030*/ 	.string	""
        /*0030*/ 	.string	"ptxas"
        /*0030*/ 	.string	"Cuda compilation tools, release 13.0, V13.0.88"
        /*0030*/ 	.string	"Build cuda_13.0.r13.0/compiler.36424714_0"
        /*0030*/ 	.string	"-arch sm_100 -m 64 "



//--------------------- .note.nv.cuinfo           --------------------------
	.section	.note.nv.cuinfo,"",@"SHT_NOTE"
	.sectionflags	@"SHF_NOTE_NV_CUINFO"
        /*0018*/ 	.short	0x0002
        /*001a*/ 	.short	0x0064
        /*001c*/ 	.short	0x0082
	.zero		2


//--------------------- .nv.info                  --------------------------
	.section	.nv.info,"",@"SHT_CUDA_INFO"
	.align	4


	//----- nvinfo : EIATTR_REGCOUNT
	.align		4
        /*0000*/ 	.byte	0x04, 0x2f
        /*0002*/ 	.short	(.L_1 - .L_0)
	.align		4
.L_0:
        /*0004*/ 	.word	index@(_Z14multiply_by_ikP6float2PKfi)
        /*0008*/ 	.word	0x0000000c


	//----- nvinfo : EIATTR_FRAME_SIZE
	.align		4
.L_1:
        /*000c*/ 	.byte	0x04, 0x11
        /*000e*/ 	.short	(.L_3 - .L_2)
	.align		4
.L_2:
        /*0010*/ 	.word	index@(_Z14multiply_by_ikP6float2PKfi)
        /*0014*/ 	.word	0x00000000


	//----- nvinfo : EIATTR_REGCOUNT
	.align		4
.L_3:
        /*0018*/ 	.byte	0x04, 0x2f
        /*001a*/ 	.short	(.L_5 - .L_4)
	.align		4
.L_4:
        /*001c*/ 	.word	index@(_Z11scale_arrayPffi)
        /*0020*/ 	.word	0x00000008


	//----- nvinfo : EIATTR_FRAME_SIZE
	.align		4
.L_5:
        /*0024*/ 	.byte	0x04, 0x11
        /*0026*/ 	.short	(.L_7 - .L_6)
	.align		4
.L_6:
        /*0028*/ 	.word	index@(_Z11scale_arrayPffi)
        /*002c*/ 	.word	0x00000000


	//----- nvinfo : EIATTR_REGCOUNT
	.align		4
.L_7:
        /*0030*/ 	.byte	0x04, 0x2f
        /*0032*/ 	.short	(.L_9 - .L_8)
	.align		4
.L_8:
        /*0034*/ 	.word	index@(_Z12compute_fluxPKfPfii)
        /*0038*/ 	.word	0x0000000f


	//----- nvinfo : EIATTR_FRAME_SIZE
	.align		4
.L_9:
        /*003c*/ 	.byte	0x04, 0x11
        /*003e*/ 	.short	(.L_11 - .L_10)
	.align		4
.L_10:
        /*0040*/ 	.word	index@(_Z12compute_fluxPKfPfii)
        /*0044*/ 	.word	0x00000000


	//----- nvinfo : EIATTR_REGCOUNT
	.align		4
.L_11:
        /*0048*/ 	.byte	0x04, 0x2f
        /*004a*/ 	.short	(.L_13 - .L_12)
	.align		4
.L_12:
        /*004c*/ 	.word	index@(_Z8update_hPfPKfS1_ffi)
        /*0050*/ 	.word	0x0000000c


	//----- nvinfo : EIATTR_FRAME_SIZE
	.align		4
.L_13:
        /*0054*/ 	.byte	0x04, 0x11
        /*0056*/ 	.short	(.L_15 - .L_14)
	.align		4
.L_14:
        /*0058*/ 	.word	index@(_Z8update_hPfPKfS1_ffi)
        /*005c*/ 	.word	0x00000000


	//----- nvinfo : EIATTR_MIN_STACK_SIZE
	.align		4
.L_15:
        /*0060*/ 	.byte	0x04, 0x12
        /*0062*/ 	.short	(.L_17 - .L_16)
	.align		4
.L_16:
        /*0064*/ 	.word	index@(_Z8update_hPfPKfS1_ffi)
        /*0068*/ 	.word	0x00000000


	//----- nvinfo : EIATTR_MIN_STACK_SIZE
	.align		4
.L_17:
        /*006c*/ 	.byte	0x04, 0x12
        /*006e*/ 	.short	(.L_19 - .L_18)
	.align		4
.L_18:
        /*0070*/ 	.word	index@(_Z12compute_fluxPKfPfii)
        /*0074*/ 	.word	0x00000000


	//----- nvinfo : EIATTR_MIN_STACK_SIZE
	.align		4
.L_19:
        /*0078*/ 	.byte	0x04, 0x12
        /*007a*/ 	.short	(.L_21 - .L_20)
	.align		4
.L_20:
        /*007c*/ 	.word	index@(_Z11scale_arrayPffi)
        /*0080*/ 	.word	0x00000000


	//----- nvinfo : EIATTR_MIN_STACK_SIZE
	.align		4
.L_21:
        /*0084*/ 	.byte	0x04, 0x12
        /*0086*/ 	.short	(.L_23 - .L_22)
	.align		4
.L_22:
        /*0088*/ 	.word	index@(_Z14multiply_by_ikP6float2PKfi)
        /*008c*/ 	.word	0x00000000
.L_23:


//--------------------- .nv.compat                --------------------------
	.section	.nv.compat,"",@"SHT_CUDA_COMPAT_INFO"
	.align	4
        /*0000*/ 	.byte	0x02, 0x09, 0x00, 0x00, 0x02, 0x02, 0x01, 0x00, 0x02, 0x05, 0x05, 0x00, 0x03, 0x07, 0x01, 0x01
        /*0010*/ 	.byte	0x02, 0x03, 0x00, 0x00, 0x02, 0x06, 0x01, 0x00, 0x04, 0x0b, 0x08, 0x00, 0x01, 0x00, 0x00, 0x00
        /*0020*/ 	.byte	0x00, 0x00, 0x00, 0x00


//--------------------- .nv.info._Z8update_hPfPKfS1_ffi --------------------------
	.section	.nv.info._Z8update_hPfPKfS1_ffi,"",@"SHT_CUDA_INFO"
	.sectionflags	@""
	.align	4


	//----- nvinfo : EIATTR_CUDA_API_VERSION
	.align		4
        /*0000*/ 	.byte	0x04, 0x37
        /*0002*/ 	.short	(.L_25 - .L_24)
.L_24:
        /*0004*/ 	.word	0x00000082


	//----- nvinfo : EIATTR_KPARAM_INFO
	.align		4
.L_25:
        /*0008*/ 	.byte	0x04, 0x17
        /*000a*/ 	.short	(.L_27 - .L_26)
.L_26:
        /*000c*/ 	.word	0x00000000
        /*0010*/ 	.short	0x0005
        /*0012*/ 	.short	0x0020
        /*0014*/ 	.byte	0x00, 0xf0, 0x11, 0x00


	//----- nvinfo : EIATTR_KPARAM_INFO
	.align		4
.L_27:
        /*0018*/ 	.byte	0x04, 0x17
        /*001a*/ 	.short	(.L_29 - .L_28)
.L_28:
        /*001c*/ 	.word	0x00000000
        /*0020*/ 	.short	0x0004
        /*0022*/ 	.short	0x001c
        /*0024*/ 	.byte	0x00, 0xf0, 0x11, 0x00


	//----- nvinfo : EIATTR_KPARAM_INFO
	.align		4
.L_29:
        /*0028*/ 	.byte	0x04, 0x17
        /*002a*/ 	.short	(.L_31 - .L_30)
.L_30:
        /*002c*/ 	.word	0x00000000
        /*0030*/ 	.short	0x0003
        /*0032*/ 	.short	0x0018
        /*0034*/ 	.byte	0x00, 0xf0, 0x11, 0x00


	//----- nvinfo : EIATTR_KPARAM_INFO
	.align		4
.L_31:
        /*0038*/ 	.byte	0x04, 0x17
        /*003a*/ 	.short	(.L_33 - .L_32)
.L_32:
        /*003c*/ 	.word	0x00000000
        /*0040*/ 	.short	0x0002
        /*0042*/ 	.short	0x0010
        /*0044*/ 	.byte	0x00, 0xf5, 0x21, 0x00


	//----- nvinfo : EIATTR_KPARAM_INFO
	.align		4
.L_33:
        /*0048*/ 	.byte	0x04, 0x17
        /*004a*/ 	.short	(.L_35 - .L_34)
.L_34:
        /*004c*/ 	.word	0x00000000
        /*0050*/ 	.short	0x0001
        /*0052*/ 	.short	0x0008
        /*0054*/ 	.byte	0x00, 0xf5, 0x21, 0x00


	//----- nvinfo : EIATTR_KPARAM_INFO
	.align		4
.L_35:
        /*0058*/ 	.byte	0x04, 0x17
        /*005a*/ 	.short	(.L_37 - .L_36)
.L_36:
        /*005c*/ 	.word	0x00000000
        /*0060*/ 	.short	0x0000
        /*0062*/ 	.short	0x0000
        /*0064*/ 	.byte	0x00, 0xf5, 0x21, 0x00


	//----- nvinfo : EIATTR_SPARSE_MMA_MASK
	.align		4
.L_37:
        /*0068*/ 	.byte	0x03, 0x50
        /*006a*/ 	.short	0x0000


	//----- nvinfo : EIATTR_MAXREG_COUNT
	.align		4
        /*006c*/ 	.byte	0x03, 0x1b
        /*006e*/ 	.short	0x00ff


	//----- nvinfo : EIATTR_MERCURY_ISA_VERSION
	.align		4
        /*0070*/ 	.byte	0x03, 0x5f
        /*0072*/ 	.short	0x0101


	//----- nvinfo : EIATTR_VRC_CTA_INIT_COUNT
	.align		4
        /*0074*/ 	.byte	0x02, 0x4a
	.zero		1
	.zero		1


	//----- nvinfo : EIATTR_EXIT_INSTR_OFFSETS
	.align		4
        /*0078*/ 	.byte	0x04, 0x1c
        /*007a*/ 	.short	(.L_39 - .L_38)


	//   ....[0]....
.L_38:
        /*007c*/ 	.word	0x00000070


	//   ....[1]....
        /*0080*/ 	.word	0x00000160


	//----- nvinfo : EIATTR_CBANK_PARAM_SIZE
	.align		4
.L_39:
        /*0084*/ 	.byte	0x03, 0x19
        /*0086*/ 	.short	0x0024


	//----- nvinfo : EIATTR_PARAM_CBANK
	.align		4
        /*0088*/ 	.byte	0x04, 0x0a
        /*008a*/ 	.short	(.L_41 - .L_40)
	.align		4
.L_40:
        /*008c*/ 	.word	index@(.nv.constant0._Z8update_hPfPKfS1_ffi)
        /*0090*/ 	.short	0x0380
        /*0092*/ 	.short	0x0024


	//----- nvinfo : EIATTR_SW_WAR
	.align		4
.L_41:
        /*0094*/ 	.byte	0x04, 0x36
        /*0096*/ 	.short	(.L_43 - .L_42)
.L_42:
        /*0098*/ 	.word	0x00000008
.L_43:


//--------------------- .nv.info._Z12compute_fluxPKfPfii --------------------------
	.section	.nv.info._Z12compute_fluxPKfPfii,"",@"SHT_CUDA_INFO"
	.sectionflags	@""
	.align	4


	//----- nvinfo : EIATTR_CUDA_API_VERSION
	.align		4
        /*0000*/ 	.byte	0x04, 0x37
        /*0002*/ 	.short	(.L_45 - .L_44)
.L_44:
        /*0004*/ 	.word	0x00000082


	//----- nvinfo : EIATTR_KPARAM_INFO
	.align		4
.L_45:
        /*0008*/ 	.byte	0x04, 0x17
        /*000a*/ 	.short	(.L_47 - .L_46)
.L_46:
        /*000c*/ 	.word	0x00000000
        /*0010*/ 	.short	0x0003
        /*0012*/ 	.short	0x0014
        /*0014*/ 	.byte	0x00, 0xf0, 0x11, 0x00


	//----- nvinfo : EIATTR_KPARAM_INFO
	.align		4
.L_47:
        /*0018*/ 	.byte	0x04, 0x17
        /*001a*/ 	.short	(.L_49 - .L_48)
.L_48:
        /*001c*/ 	.word	0x00000000
        /*0020*/ 	.short	0x0002
        /*0022*/ 	.short	0x0010
        /*0024*/ 	.byte	0x00, 0xf0, 0x11, 0x00


	//----- nvinfo : EIATTR_KPARAM_INFO
	.align		4
.L_49:
        /*0028*/ 	.byte	0x04, 0x17
        /*002a*/ 	.short	(.L_51 - .L_50)
.L_50:
        /*002c*/ 	.word	0x00000000
        /*0030*/ 	.short	0x0001
        /*0032*/ 	.short	0x0008
        /*0034*/ 	.byte	0x00, 0xf5, 0x21, 0x00


	//----- nvinfo : EIATTR_KPARAM_INFO
	.align		4
.L_51:
        /*0038*/ 	.byte	0x04, 0x17
        /*003a*/ 	.short	(.L_53 - .L_52)
.L_52:
        /*003c*/ 	.word	0x00000000
        /*0040*/ 	.short	0x0000
        /*0042*/ 	.short	0x0000
        /*0044*/ 	.byte	0x00, 0xf5, 0x21, 0x00


	//----- nvinfo : EIATTR_SPARSE_MMA_MASK
	.align		4
.L_53:
        /*0048*/ 	.byte	0x03, 0x50
        /*004a*/ 	.short	0x0000


	//----- nvinfo : EIATTR_MAXREG_COUNT
	.align		4
        /*004c*/ 	.byte	0x03, 0x1b
        /*004e*/ 	.short	0x00ff


	//----- nvinfo : EIATTR_MERCURY_ISA_VERSION
	.align		4
        /*0050*/ 	.byte	0x03, 0x5f
        /*0052*/ 	.short	0x0101


	//----- nvinfo : EIATTR_VRC_CTA_INIT_COUNT
	.align		4
        /*0054*/ 	.byte	0x02, 0x4a
	.zero		1
	.zero		1


	//----- nvinfo : EIATTR_EXIT_INSTR_OFFSETS
	.align		4
        /*0058*/ 	.byte	0x04, 0x1c
        /*005a*/ 	.short	(.L_55 - .L_54)


	//   ....[0]....
.L_54:
        /*005c*/ 	.word	0x00000070


	//   ....[1]....
        /*0060*/ 	.word	0x00000100


	//   ....[2]....
        /*0064*/ 	.word	0x000006f0


	//----- nvinfo : EIATTR_CRS_STACK_SIZE
	.align		4
.L_55:
        /*0068*/ 	.byte	0x04, 0x1e
        /*006a*/ 	.short	(.L_57 - .L_56)
.L_56:
        /*006c*/ 	.word	0x00000000


	//----- nvinfo : EIATTR_CBANK_PARAM_SIZE
	.align		4
.L_57:
        /*0070*/ 	.byte	0x03, 0x19
        /*0072*/ 	.short	0x0018


	//----- nvinfo : EIATTR_PARAM_CBANK
	.align		4
        /*0074*/ 	.byte	0x04, 0x0a
        /*0076*/ 	.short	(.L_59 - .L_58)
	.align		4
.L_58:
        /*0078*/ 	.word	index@(.nv.constant0._Z12compute_fluxPKfPfii)
        /*007c*/ 	.short	0x0380
        /*007e*/ 	.short	0x0018


	//----- nvinfo : EIATTR_SW_WAR
	.align		4
.L_59:
        /*0080*/ 	.byte	0x04, 0x36
        /*0082*/ 	.short	(.L_61 - .L_60)
.L_60:
        /*0084*/ 	.word	0x00000008
.L_61:


//--------------------- .nv.info._Z11scale_arrayPffi --------------------------
	.section	.nv.info._Z11scale_arrayPffi,"",@"SHT_CUDA_INFO"
	.sectionflags	@""
	.align	4


	//----- nvinfo : EIATTR_CUDA_API_VERSION
	.align		4
        /*0000*/ 	.byte	0x04, 0x37
        /*0002*/ 	.short	(.L_63 - .L_62)
.L_62:
        /*0004*/ 	.word	0x00000082


	//----- nvinfo : EIATTR_KPARAM_INFO
	.align		4
.L_63:
        /*0008*/ 	.byte	0x04, 0x17
        /*000a*/ 	.short	(.L_65 - .L_64)
.L_64:
        /*000c*/ 	.word	0x00000000
        /*0010*/ 	.short	0x0002
        /*0012*/ 	.short	0x000c
        /*0014*/ 	.byte	0x00, 0xf0, 0x11, 0x00


	//----- nvinfo : EIATTR_KPARAM_INFO
	.align		4
.L_65:
        /*0018*/ 	.byte	0x04, 0x17
        /*001a*/ 	.short	(.L_67 - .L_66)
.L_66:
        /*001c*/ 	.word	0x00000000
        /*0020*/ 	.short	0x0001
        /*0022*/ 	.short	0x0008
        /*0024*/ 	.byte	0x00, 0xf0, 0x11, 0x00


	//----- nvinfo : EIATTR_KPARAM_INFO
	.align		4
.L_67:
        /*0028*/ 	.byte	0x04, 0x17
        /*002a*/ 	.short	(.L_69 - .L_68)
.L_68:
        /*002c*/ 	.word	0x00000000
        /*0030*/ 	.short	0x0000
        /*0032*/ 	.short	0x0000
        /*0034*/ 	.byte	0x00, 0xf5, 0x21, 0x00


	//----- nvinfo : EIATTR_SPARSE_MMA_MASK
	.align		4
.L_69:
        /*0038*/ 	.byte	0x03, 0x50
        /*003a*/ 	.short	0x0000


	//----- nvinfo : EIATTR_MAXREG_COUNT
	.align		4
        /*003c*/ 	.byte	0x03, 0x1b
        /*003e*/ 	.short	0x00ff


	//----- nvinfo : EIATTR_MERCURY_ISA_VERSION
	.align		4
        /*0040*/ 	.byte	0x03, 0x5f
        /*0042*/ 	.short	0x0101


	//----- nvinfo : EIATTR_VRC_CTA_INIT_COUNT
	.align		4
        /*0044*/ 	.byte	0x02, 0x4a
	.zero		1
	.zero		1


	//----- nvinfo : EIATTR_EXIT_INSTR_OFFSETS
	.align		4
        /*0048*/ 	.byte	0x04, 0x1c
        /*004a*/ 	.short	(.L_71 - .L_70)


	//   ....[0]....
.L_70:
        /*004c*/ 	.word	0x00000070


	//   ....[1]....
        /*0050*/ 	.word	0x000000f0


	//----- nvinfo : EIATTR_CBANK_PARAM_SIZE
	.align		4
.L_71:
        /*0054*/ 	.byte	0x03, 0x19
        /*0056*/ 	.short	0x0010


	//----- nvinfo : EIATTR_PARAM_CBANK
	.align		4
        /*0058*/ 	.byte	0x04, 0x0a
        /*005a*/ 	.short	(.L_73 - .L_72)
	.align		4
.L_72:
        /*005c*/ 	.word	index@(.nv.constant0._Z11scale_arrayPffi)
        /*0060*/ 	.short	0x0380
        /*0062*/ 	.short	0x0010


	//----- nvinfo : EIATTR_SW_WAR
	.align		4
.L_73:
        /*0064*/ 	.byte	0x04, 0x36
        /*0066*/ 	.short	(.L_75 - .L_74)
.L_74:
        /*0068*/ 	.word	0x00000008
.L_75:


//--------------------- .nv.info._Z14multiply_by_ikP6float2PKfi --------------------------
	.section	.nv.info._Z14multiply_by_ikP6float2PKfi,"",@"SHT_CUDA_INFO"
	.sectionflags	@""
	.align	4


	//----- nvinfo : EIATTR_CUDA_API_VERSION
	.align		4
        /*0000*/ 	.byte	0x04, 0x37
        /*0002*/ 	.short	(.L_77 - .L_76)
.L_76:
        /*0004*/ 	.word	0x00000082


	//----- nvinfo : EIATTR_KPARAM_INFO
	.align		4
.L_77:
        /*0008*/ 	.byte	0x04, 0x17
        /*000a*/ 	.short	(.L_79 - .L_78)
.L_78:
        /*000c*/ 	.word	0x00000000
        /*0010*/ 	.short	0x0002
        /*0012*/ 	.short	0x0010
        /*0014*/ 	.byte	0x00, 0xf0, 0x11, 0x00


	//----- nvinfo : EIATTR_KPARAM_INFO
	.align		4
.L_79:
        /*0018*/ 	.byte	0x04, 0x17
        /*001a*/ 	.short	(.L_81 - .L_80)
.L_80:
        /*001c*/ 	.word	0x00000000
        /*0020*/ 	.short	0x0001
        /*0022*/ 	.short	0x0008
        /*0024*/ 	.byte	0x00, 0xf5, 0x21, 0x00


	//----- nvinfo : EIATTR_KPARAM_INFO
	.align		4
.L_81:
        /*0028*/ 	.byte	0x04, 0x17
        /*002a*/ 	.short	(.L_83 - .L_82)
.L_82:
        /*002c*/ 	.word	0x00000000
        /*0030*/ 	.short	0x0000
        /*0032*/ 	.short	0x0000
        /*0034*/ 	.byte	0x00, 0xf5, 0x21, 0x00


	//----- nvinfo : EIATTR_SPARSE_MMA_MASK
	.align		4
.L_83:
        /*0038*/ 	.byte	0x03, 0x50
        /*003a*/ 	.short	0x0000


	//----- nvinfo : EIATTR_MAXREG_COUNT
	.align		4
        /*003c*/ 	.byte	0x03, 0x1b
        /*003e*/ 	.short	0x00ff


	//----- nvinfo : EIATTR_MERCURY_ISA_VERSION
	.align		4
        /*0040*/ 	.byte	0x03, 0x5f
        /*0042*/ 	.short	0x0101


	//----- nvinfo : EIATTR_VRC_CTA_INIT_COUNT
	.align		4
        /*0044*/ 	.byte	0x02, 0x4a
	.zero		1
	.zero		1


	//----- nvinfo : EIATTR_EXIT_INSTR_OFFSETS
	.align		4
        /*0048*/ 	.byte	0x04, 0x1c
        /*004a*/ 	.short	(.L_85 - .L_84)


	//   ....[0]....
.L_84:
        /*004c*/ 	.word	0x00000070


	//   ....[1]....
        /*0050*/ 	.word	0x00000120


	//----- nvinfo : EIATTR_CBANK_PARAM_SIZE
	.align		4
.L_85:
        /*0054*/ 	.byte	0x03, 0x19
        /*0056*/ 	.short	0x0014


	//----- nvinfo : EIATTR_PARAM_CBANK
	.align		4
        /*0058*/ 	.byte	0x04, 0x0a
        /*005a*/ 	.short	(.L_87 - .L_86)
	.align		4
.L_86:
        /*005c*/ 	.word	index@(.nv.constant0._Z14multiply_by_ikP6float2PKfi)
        /*0060*/ 	.short	0x0380
        /*0062*/ 	.short	0x0014


	//----- nvinfo : EIATTR_SW_WAR
	.align		4
.L_87:
        /*0064*/ 	.byte	0x04, 0x36
        /*0066*/ 	.short	(.L_89 - .L_88)
.L_88:
        /*0068*/ 	.word	0x00000008
.L_89:


//--------------------- .nv.callgraph             --------------------------
	.section	.nv.callgraph,"",@"SHT_CUDA_CALLGRAPH"
	.align	4
	.sectionentsize	8
	.align		4
        /*0000*/ 	.word	0x00000000
	.align		4
        /*0004*/ 	.word	0xffffffff
	.align		4
        /*0008*/ 	.word	0x00000000
	.align		4
        /*000c*/ 	.word	0xfffffffe
	.align		4
        /*0010*/ 	.word	0x00000000
	.align		4
        /*0014*/ 	.word	0xfffffffd
	.align		4
        /*0018*/ 	.word	0x00000000
	.align		4
        /*001c*/ 	.word	0xfffffffc


//--------------------- .text._Z8update_hPfPKfS1_ffi --------------------------
	.section	.text._Z8update_hPfPKfS1_ffi,"ax",@progbits
	.align	128
        .global         _Z8update_hPfPKfS1_ffi
        .type           _Z8update_hPfPKfS1_ffi,@function
        .size           _Z8update_hPfPKfS1_ffi,(.L_x_6 - _Z8update_hPfPKfS1_ffi)
        .other          _Z8update_hPfPKfS1_ffi,@"STO_CUDA_ENTRY STV_DEFAULT"
_Z8update_hPfPKfS1_ffi:
.text._Z8update_hPfPKfS1_ffi:
[----:B------:R-:W-:Y:S01]  /*0000*/  LDC R1, c[0x0][0x37c] ;  /* 0x0000df00ff017b82 */ /* 0x000fe20000000800 */
[----:B------:R-:W0:Y:S07]  /*0010*/  S2R R0, SR_TID.X ;  /* 0x0000000000007919 */ /* 0x000e2e0000002100 */
[----:B------:R-:W0:Y:S01]  /*0020*/  S2UR UR4, SR_CTAID.X ;  /* 0x00000000000479c3 */ /* 0x000e220000002500 */
[----:B------:R-:W1:Y:S07]  /*0030*/  LDCU UR5, c[0x0][0x3a0] ;  /* 0x00007400ff0577ac */ /* 0x000e6e0008000800 */
[----:B------:R-:W0:Y:S02]  /*0040*/  LDC R9, c[0x0][0x360] ;  /* 0x0000d800ff097b82 */ /* 0x000e240000000800 */
[----:B0-----:R-:W-:-:S05]  /*0050*/  IMAD R9, R9, UR4, R0 ;  /* 0x0000000409097c24 */ /* 0x001fca000f8e0200 */
[----:B-1----:R-:W-:-:S13]  /*0060*/  ISETP.GE.AND P0, PT, R9, UR5, PT ;  /* 0x0000000509007c0c */ /* 0x002fda000bf06270 */
[----:B------:R-:W-:Y:S05]  /*0070*/  @P0 EXIT ;  /* 0x000000000000094d */ /* 0x000fea0003800000 */
[----:B------:R-:W0:Y:S01]  /*0080*/  LDC.64 R2, c[0x0][0x388] ;  /* 0x0000e200ff027b82 */ /* 0x000e220000000a00 */
[----:B------:R-:W1:Y:S01]  /*0090*/  LDCU.64 UR4, c[0x0][0x358] ;  /* 0x00006b00ff0477ac */ /* 0x000e620008000a00 */
[----:B------:R-:W2:Y:S06]  /*00a0*/  LDCU.64 UR6, c[0x0][0x398] ;  /* 0x00007300ff0677ac */ /* 0x000eac0008000a00 */
[----:B------:R-:W3:Y:S08]  /*00b0*/  LDC.64 R4, c[0x0][0x390] ;  /* 0x0000e400ff047b82 */ /* 0x000ef00000000a00 */
[----:B------:R-:W4:Y:S01]  /*00c0*/  LDC.64 R6, c[0x0][0x380] ;  /* 0x0000e000ff067b82 */ /* 0x000f220000000a00 */
[----:B0-----:R-:W-:-:S06]  /*00d0*/  IMAD.WIDE R2, R9, 0x4, R2 ;  /* 0x0000000409027825 */ /* 0x001fcc00078e0202 */
[----:B-1----:R-:W2:Y:S01]  /*00e0*/  LDG.E R2, desc[UR4][R2.64] ;  /* 0x0000000402027981 */ /* 0x002ea2000c1e1900 */
[----:B---3--:R-:W-:-:S06]  /*00f0*/  IMAD.WIDE R4, R9, 0x4, R4 ;  /* 0x0000000409047825 */ /* 0x008fcc00078e0204 */
[----:B------:R-:W2:Y:S01]  /*0100*/  LDG.E R5, desc[UR4][R4.64] ;  /* 0x0000000404057981 */ /* 0x000ea2000c1e1900 */
[----:B----4-:R-:W-:-:S05]  /*0110*/  IMAD.WIDE R6, R9, 0x4, R6 ;  /* 0x0000000409067825 */ /* 0x010fca00078e0206 */
[----:B------:R-:W3:Y:S01]  /*0120*/  LDG.E R9, desc[UR4][R6.64] ;  /* 0x0000000406097981 */ /* 0x000ee2000c1e1900 */
[----:B--2---:R-:W-:-:S04]  /*0130*/  FFMA R0, R2, UR6, R5 ;  /* 0x0000000602007c23 */ /* 0x004fc80008000005 */
[----:B---3--:R-:W-:-:S05]  /*0140*/  FFMA R9, R0, UR7, R9 ;  /* 0x0000000700097c23 */ /* 0x008fca0008000009 */
[----:B------:R-:W-:Y:S01]  /*0150*/  STG.E desc[UR4][R6.64], R9 ;  /* 0x0000000906007986 */ /* 0x000fe2000c101904 */
[----:B------:R-:W-:Y:S05]  /*0160*/  EXIT ;  /* 0x000000000000794d */ /* 0x000fea0003800000 */
.L_x_0:
[----:B------:R-:W-:-:S00]  /*0170*/  BRA `(.L_x_0) ;  /* 0xfffffffc00fc7947 */ /* 0x000fc0000383ffff */
[----:B------:R-:W-:-:S00]  /*0180*/  NOP ;  /* 0x0000000000007918 */ /* 0x000fc00000000000 */
[----:B------:R-:W-:-:S00]  /*0190*/  NOP ;  /* 0x0000000000007918 */ /* 0x000fc00000000000 */
[----:B------:R-:W-:-:S00]  /*01a0*/  NOP ;  /* 0x0000000000007918 */ /* 0x000fc00000000000 */
[----:B------:R-:W-:-:S00]  /*01b0*/  NOP ;  /* 0x0000000000007918 */ /* 0x000fc00000000000 */
[----:B------:R-:W-:-:S00]  /*01c0*/  NOP ;  /* 0x0000000000007918 */ /* 0x000fc00000000000 */
[----:B------:R-:W-:-:S00]  /*01d0*/  NOP ;  /* 0x0000000000007918 */ /* 0x000fc00000000000 */
[----:B------:R-:W-:-:S00]  /*01e0*/  NOP ;  /* 0x0000000000007918 */ /* 0x000fc00000000000 */
[----:B------:R-:W-:-:S00]  /*01f0*/  NOP ;  /* 0x0000000000007918 */ /* 0x000fc00000000000 */
.L_x_6:


//--------------------- .text._Z12compute_fluxPKfPfii --------------------------
	.section	.text._Z12compute_fluxPKfPfii,"ax",@progbits
	.align	128
        .global         _Z12compute_fluxPKfPfii
        .type           _Z12compute_fluxPKfPfii,@function
        .size           _Z12compute_fluxPKfPfii,(.L_x_7 - _Z12compute_fluxPKfPfii)
        .other          _Z12compute_fluxPKfPfii,@"STO_CUDA_ENTRY STV_DEFAULT"
_Z12compute_fluxPKfPfii:
.text._Z12compute_fluxPKfPfii:
        /* <DEDUP_REMOVED lines=10> */
[----:B0-----:R-:W-:-:S06]  /*00a0*/  IMAD.WIDE R2, R0, 0x4, R2 ;  /* 0x0000000400027825 */ /* 0x001fcc00078e0202 */
[----:B-1----:R-:W2:Y:S02]  /*00b0*/  LDG.E R2, desc[UR4][R2.64] ;  /* 0x0000000402027981 */ /* 0x002ea4000c1e1900 */
[----:B--2---:R-:W-:-:S13]  /*00c0*/  FSETP.NEU.AND P0, PT, |R2|, RZ, PT ;  /* 0x000000ff0200720b */ /* 0x004fda0003f0d200 */
[----:B------:R-:W0:Y:S02]  /*00d0*/  @!P0 LDC.64 R4, c[0x0][0x388] ;  /* 0x0000e200ff048b82 */ /* 0x000e240000000a00 */
[----:B0-----:R-:W-:-:S05]  /*00e0*/  @!P0 IMAD.WIDE R4, R0, 0x4, R4 ;  /* 0x0000000400048825 */ /* 0x001fca00078e0204 */
[----:B------:R0:W-:Y:S01]  /*00f0*/  @!P0 STG.E desc[UR4][R4.64], RZ ;  /* 0x000000ff04008986 */ /* 0x0001e2000c101904 */
[----:B------:R-:W-:Y:S05]  /*0100*/  @!P0 EXIT ;  /* 0x000000000000894d */ /* 0x000fea0003800000 */
[C---:B------:R-:W-:Y:S01]  /*0110*/  FMUL R3, |R2|.reuse, 16777216 ;  /* 0x4b80000002037820 */ /* 0x040fe20000400200 */
[----:B------:R-:W-:Y:S01]  /*0120*/  FSETP.GEU.AND P0, PT, |R2|, 1.175494350822287508e-38, PT ;  /* 0x008000000200780b */ /* 0x000fe20003f0e200 */
[----:B------:R-:W-:Y:S01]  /*0130*/  HFMA2 R9, -RZ, RZ, 0.771484375, 0.21533203125 ;  /* 0x3a2c32e4ff097431 */ /* 0x000fe200000001ff */
[----:B------:R-:W1:Y:S01]  /*0140*/  LDCU UR6, c[0x0][0x394] ;  /* 0x00007280ff0677ac */ /* 0x000e620008000800 */
[----:B------:R-:W-:Y:S01]  /*0150*/  BSSY.RECONVERGENT B0, `(.L_x_1) ;  /* 0x0000054000007945 */ /* 0x000fe20003800200 */
[----:B------:R-:W-:-:S04]  /*0160*/  FSEL R3, R3, |R2|, !P0 ;  /* 0x4000000203037208 */ /* 0x000fc80004000000 */
[----:B0-----:R-:W-:-:S04]  /*0170*/  IADD3 R4, PT, PT, R3, -0x3f3504f3, RZ ;  /* 0xc0cafb0d03047810 */ /* 0x001fc80007ffe0ff */
[----:B------:R-:W-:-:S04]  /*0180*/  LOP3.LUT R4, R4, 0xff800000, RZ, 0xc0, !PT ;  /* 0xff80000004047812 */ /* 0x000fc800078ec0ff */
[-C--:B------:R-:W-:Y:S02]  /*0190*/  IADD3 R3, PT, PT, R3, -R4.reuse, RZ ;  /* 0x8000000403037210 */ /* 0x080fe40007ffe0ff */
[----:B------:R-:W-:-:S03]  /*01a0*/  I2FP.F32.S32 R4, R4 ;  /* 0x0000000400047245 */ /* 0x000fc60000201400 */
[C---:B------:R-:W-:Y:S01]  /*01b0*/  FADD R6, R3.reuse, 1 ;  /* 0x3f80000003067421 */ /* 0x040fe20000000000 */
[----:B------:R-:W-:Y:S01]  /*01c0*/  FADD R5, R3, -1 ;  /* 0xbf80000003057421 */ /* 0x000fe20000000000 */
[----:B------:R-:W-:-:S03]  /*01d0*/  FSEL R3, RZ, -24, P0 ;  /* 0xc1c00000ff037808 */ /* 0x000fc60000000000 */
[----:B------:R-:W-:Y:S01]  /*01e0*/  FADD R7, R5, R5 ;  /* 0x0000000505077221 */ /* 0x000fe20000000000 */
[----:B------:R-:W0:Y:S01]  /*01f0*/  MUFU.RCP R6, R6 ;  /* 0x0000000600067308 */ /* 0x000e220000001000 */
[----:B------:R-:W-:Y:S02]  /*0200*/  FFMA R3, R4, 1.1920928955078125e-07, R3 ;  /* 0x3400000004037823 */ /* 0x000fe40000000003 */
[----:B0-----:R-:W-:-:S04]  /*0210*/  FMUL R8, R6, R7 ;  /* 0x0000000706087220 */ /* 0x001fc80000400000 */
[----:B------:R-:W-:Y:S01]  /*0220*/  FADD R7, R5, -R8 ;  /* 0x8000000805077221 */ /* 0x000fe20000000000 */
[CC--:B------:R-:W-:Y:S01]  /*0230*/  FMUL R4, R8.reuse, R8.reuse ;  /* 0x0000000808047220 */ /* 0x0c0fe20000400000 */
[----:B------:R-:W-:Y:S02]  /*0240*/  FFMA R12, R8, 1.4426950216293334961, R3 ;  /* 0x3fb8aa3b080c7823 */ /* 0x000fe40000000003 */
[----:B------:R-:W-:Y:S01]  /*0250*/  FADD R10, R7, R7 ;  /* 0x00000007070a7221 */ /* 0x000fe20000000000 */
[C---:B------:R-:W-:Y:S01]  /*0260*/  FFMA R7, R4.reuse, R9, 0.0032181653659790754318 ;  /* 0x3b52e7db04077423 */ /* 0x040fe20000000009 */
[----:B------:R-:W-:Y:S02]  /*0270*/  FADD R3, R3, -R12 ;  /* 0x8000000c03037221 */ /* 0x000fe40000000000 */
[----:B------:R-:W-:Y:S01]  /*0280*/  FFMA R5, R5, -R8, R10 ;  /* 0x8000000805057223 */ /* 0x000fe2000000000a */
[----:B------:R-:W-:Y:S01]  /*0290*/  FFMA R7, R4, R7, 0.018033718690276145935 ;  /* 0x3c93bb7304077423 */ /* 0x000fe20000000007 */
[----:B------:R-:W-:-:S02]  /*02a0*/  FFMA R10, R8, 1.4426950216293334961, R3 ;  /* 0x3fb8aa3b080a7823 */ /* 0x000fc40000000003 */
[----:B------:R-:W-:Y:S01]  /*02b0*/  FMUL R5, R6, R5 ;  /* 0x0000000506057220 */ /* 0x000fe20000400000 */
[----:B------:R-:W-:-:S03]  /*02c0*/  FFMA R7, R4, R7, 0.12022458761930465698 ;  /* 0x3df6384f04077423 */ /* 0x000fc60000000007 */
[----:B------:R-:W-:Y:S01]  /*02d0*/  FFMA R3, R5, 1.4426950216293334961, R10 ;  /* 0x3fb8aa3b05037823 */ /* 0x000fe2000000000a */
[----:B------:R-:W-:-:S03]  /*02e0*/  FMUL R7, R4, R7 ;  /* 0x0000000704077220 */ /* 0x000fc60000400000 */
[----:B------:R-:W-:Y:S01]  /*02f0*/  FFMA R4, R8, 1.9251366722983220825e-08, R3 ;  /* 0x32a55e3408047823 */ /* 0x000fe20000000003 */
[----:B------:R-:W-:-:S04]  /*0300*/  FMUL R3, R7, 3 ;  /* 0x4040000007037820 */ /* 0x000fc80000400000 */
[----:B------:R-:W-:Y:S01]  /*0310*/  FFMA R4, R5, R3, R4 ;  /* 0x0000000305047223 */ /* 0x000fe20000000004 */
[----:B-1----:R-:W-:-:S03]  /*0320*/  I2FP.F32.S32 R3, UR6 ;  /* 0x0000000600037c45 */ /* 0x002fc60008201400 */
[----:B------:R-:W-:-:S04]  /*0330*/  FFMA R7, R8, R7, R4 ;  /* 0x0000000708077223 */ /* 0x000fc80000000004 */
[----:B------:R-:W-:-:S04]  /*0340*/  FADD R4, R12, R7 ;  /* 0x000000070c047221 */ /* 0x000fc80000000000 */
[----:B------:R-:W-:Y:S01]  /*0350*/  FMUL R6, R3, R4 ;  /* 0x0000000403067220 */ /* 0x000fe20000400000 */
[----:B------:R-:W-:-:S03]  /*0360*/  FADD R12, -R12, R4 ;  /* 0x000000040c0c7221 */ /* 0x000fc60000000100 */
[----:B------:R-:W0:Y:S01]  /*0370*/  FRND R9, R6 ;  /* 0x0000000600097307 */ /* 0x000e220000201000 */
[----:B------:R-:W-:Y:S01]  /*0380*/  FADD R12, R7, -R12 ;  /* 0x8000000c070c7221 */ /* 0x000fe20000000000 */
[C---:B------:R-:W-:Y:S01]  /*0390*/  FFMA R5, R3.reuse, R4, -R6 ;  /* 0x0000000403057223 */ /* 0x040fe20000000806 */
[----:B------:R-:W-:Y:S02]  /*03a0*/  MOV R7, 0x391fcb8e ;  /* 0x391fcb8e00077802 */ /* 0x000fe40000000f00 */
[C---:B------:R-:W-:Y:S01]  /*03b0*/  FSETP.GT.AND P1, PT, |R6|.reuse, 152, PT ;  /* 0x431800000600780b */ /* 0x040fe20003f24200 */
[----:B------:R-:W-:Y:S01]  /*03c0*/  FFMA R5, R3, R12, R5 ;  /* 0x0000000c03057223 */ /* 0x000fe20000000005 */
[C---:B------:R-:W-:Y:S01]  /*03d0*/  FSETP.GEU.AND P2, PT, R6.reuse, RZ, PT ;  /* 0x000000ff0600720b */ /* 0x040fe20003f4e000 */
[----:B0-----:R-:W-:Y:S01]  /*03e0*/  FADD R4, R6, -R9 ;  /* 0x8000000906047221 */ /* 0x001fe20000000000 */
[----:B------:R-:W-:-:S03]  /*03f0*/  FSETP.GT.AND P0, PT, R9, RZ, PT ;  /* 0x000000ff0900720b */ /* 0x000fc60003f04000 */
[----:B------:R-:W-:Y:S01]  /*0400*/  FADD R4, R5, R4 ;  /* 0x0000000405047221 */ /* 0x000fe20000000000 */
[----:B------:R-:W-:Y:S02]  /*0410*/  SEL R8, RZ, 0x83000000, P0 ;  /* 0x83000000ff087807 */ /* 0x000fe40000000000 */
[----:B------:R-:W-:Y:S01]  /*0420*/  FSETP.NEU.AND P0, PT, |R2|, 1, PT ;  /* 0x3f8000000200780b */ /* 0x000fe20003f0d200 */
[----:B------:R-:W-:Y:S01]  /*0430*/  FFMA R5, R4, R7, 0.0013391353422775864601 ;  /* 0x3aaf85ed04057423 */ /* 0x000fe20000000007 */
[----:B------:R-:W-:Y:S01]  /*0440*/  IADD3 R10, PT, PT, R8, 0x7f000000, RZ ;  /* 0x7f000000080a7810 */ /* 0x000fe20007ffe0ff */
[----:B------:R0:W1:Y:S01]  /*0450*/  F2I.NTZ R7, R6 ;  /* 0x0000000600077305 */ /* 0x0000620000203100 */
[----:B------:R-:W-:Y:S01]  /*0460*/  ISETP.EQ.OR P0, PT, RZ, UR6, !P0 ;  /* 0x00000006ff007c0c */ /* 0x000fe2000c702670 */
[----:B------:R-:W-:-:S04]  /*0470*/  FFMA R5, R4, R5, 0.0096188392490148544312 ;  /* 0x3c1d985604057423 */ /* 0x000fc80000000005 */
[----:B------:R-:W-:Y:S01]  /*0480*/  FFMA R5, R4, R5, 0.055503588169813156128 ;  /* 0x3d6357bb04057423 */ /* 0x000fe20000000005 */
[----:B0-----:R-:W-:-:S03]  /*0490*/  HFMA2 R6, -RZ, RZ, 1.875, 0 ;  /* 0x3f800000ff067431 */ /* 0x001fc600000001ff */
[----:B------:R-:W-:-:S04]  /*04a0*/  FFMA R5, R4, R5, 0.24022644758224487305 ;  /* 0x3e75fdec04057423 */ /* 0x000fc80000000005 */
[----:B------:R-:W-:Y:S01]  /*04b0*/  FFMA R5, R4, R5, 0.69314718246459960938 ;  /* 0x3f31721804057423 */ /* 0x000fe20000000005 */
[----:B-1----:R-:W-:-:S03]  /*04c0*/  LEA R8, R7, -R8, 0x17 ;  /* 0x8000000807087211 */ /* 0x002fc600078eb8ff */
[----:B------:R-:W-:-:S04]  /*04d0*/  FFMA R5, R4, R5, 1 ;  /* 0x3f80000004057423 */ /* 0x000fc80000000005 */
[----:B------:R-:W-:-:S04]  /*04e0*/  FMUL R5, R5, R10 ;  /* 0x0000000a05057220 */ /* 0x000fc80000400000 */
[----:B------:R-:W-:Y:S01]  /*04f0*/  FMUL R5, R5, R8 ;  /* 0x0000000805057220 */ /* 0x000fe20000400000 */
[----:B------:R-:W-:Y:S01]  /*0500*/  @P1 FSEL R5, RZ, +INF , !P2 ;  /* 0x7f800000ff051808 */ /* 0x000fe20005000000 */
[----:B------:R-:W-:Y:S06]  /*0510*/  @P0 BRA `(.L_x_2) ;  /* 0x00000000005c0947 */ /* 0x000fec0003800000 */
[----:B------:R-:W-:-:S04]  /*0520*/  FSETP.NAN.AND P0, PT, |R3|, |R3|, PT ;  /* 0x400000030300720b */ /* 0x000fc80003f08200 */
[----:B------:R-:W-:-:S13]  /*0530*/  FSETP.NUM.AND P0, PT, |R2|, |R2|, !P0 ;  /* 0x400000020200720b */ /* 0x000fda0004707200 */
[----:B------:R-:W-:Y:S01]  /*0540*/  @!P0 FADD R6, |R2|, R3 ;  /* 0x0000000302068221 */ /* 0x000fe20000000200 */
[----:B------:R-:W-:Y:S06]  /*0550*/  @!P0 BRA `(.L_x_2) ;  /* 0x00000000004c8947 */ /* 0x000fec0003800000 */
[----:B------:R-:W-:Y:S01]  /*0560*/  FMUL R7, R3, 0.5 ;  /* 0x3f00000003077820 */ /* 0x000fe20000400000 */
[----:B------:R-:W-:-:S04]  /*0570*/  FSETP.NEU.AND P0, PT, |R2|, +INF , PT ;  /* 0x7f8000000200780b */ /* 0x000fc80003f0d200 */
[----:B------:R-:W-:Y:S01]  /*0580*/  ISETP.LE.OR P1, PT, RZ, UR6, P0 ;  /* 0x00000006ff007c0c */ /* 0x000fe20008723670 */
[----:B------:R-:W0:Y:S02]  /*0590*/  FRND.TRUNC R7, R7 ;  /* 0x0000000700077307 */ /* 0x000e24000020d000 */
[----:B0-----:R-:W-:-:S04]  /*05a0*/  FADD R4, R7, R7 ;  /* 0x0000000707047221 */ /* 0x001fc80000000000 */
[----:B------:R-:W-:Y:S02]  /*05b0*/  FADD R8, R3, -R4 ;  /* 0x8000000403087221 */ /* 0x000fe40000000000 */
[----:B------:R-:W-:-:S03]  /*05c0*/  @!P0 FADD R4, |R2|, |R2| ;  /* 0x4000000202048221 */ /* 0x000fc60000000200 */
[----:B------:R-:W-:Y:S02]  /*05d0*/  FSETP.NEU.AND P2, PT, |R8|, 1, !P0 ;  /* 0x3f8000000800780b */ /* 0x000fe4000474d200 */
[----:B------:R-:W-:-:S11]  /*05e0*/  @!P1 LOP3.LUT R4, R4, 0x7f800000, RZ, 0x3c, !PT ;  /* 0x7f80000004049812 */ /* 0x000fd600078e3cff */
[----:B------:R-:W-:-:S04]  /*05f0*/  @P2 LOP3.LUT R4, R4, 0x7fffffff, RZ, 0xc0, !PT ;  /* 0x7fffffff04042812 */ /* 0x000fc800078ec0ff */
[----:B------:R-:W-:Y:S01]  /*0600*/  @!P0 MOV R6, R4 ;  /* 0x0000000400068202 */ /* 0x000fe20000000f00 */
[----:B------:R-:W-:Y:S06]  /*0610*/  @!P0 BRA `(.L_x_2) ;  /* 0x00000000001c8947 */ /* 0x000fec0003800000 */
[----:B------:R-:W-:Y:S02]  /*0620*/  FSETP.NEU.AND P0, PT, |R3|, +INF , PT ;  /* 0x7f8000000300780b */ /* 0x000fe40003f0d200 */
[----:B------:R-:W-:-:S13]  /*0630*/  FSETP.EQ.AND P1, PT, |R2|, -1, PT ;  /* 0xbf8000000200780b */ /* 0x000fda0003f22200 */
[----:B------:R-:W-:Y:S05]  /*0640*/  @!P0 BRA P1, `(.L_x_2) ;  /* 0x0000000000108947 */ /* 0x000fea0000800000 */
[----:B------:R-:W-:Y:S02]  /*0650*/  FSETP.GEU.AND P0, PT, |R2|, RZ, PT ;  /* 0x000000ff0200720b */ /* 0x000fe40003f0e200 */
[----:B------:R-:W-:-:S11]  /*0660*/  MOV R6, R5 ;  /* 0x0000000500067202 */ /* 0x000fd60000000f00 */
[----:B------:R-:W-:-:S04]  /*0670*/  @!P0 FSETP.NEU.AND P1, PT, |R8|, 1, PT ;  /* 0x3f8000000800880b */ /* 0x000fc80003f2d200 */
[----:B------:R-:W-:-:S09]  /*0680*/  @!P0 FSEL R6, R5, -R5, P1 ;  /* 0x8000000505068208 */ /* 0x000fd20000800000 */
.L_x_2:
[----:B------:R-:W-:Y:S05]  /*0690*/  BSYNC.RECONVERGENT B0 ;  /* 0x0000000000007941 */ /* 0x000fea0003800200 */
.L_x_1:
[----:B------:R-:W0:Y:S01]  /*06a0*/  LDC.64 R4, c[0x0][0x388] ;  /* 0x0000e200ff047b82 */ /* 0x000e220000000a00 */
[----:B------:R-:W-:-:S04]  /*06b0*/  FSETP.GE.AND P0, PT, R2, RZ, PT ;  /* 0x000000ff0200720b */ /* 0x000fc80003f06000 */
[----:B------:R-:W-:Y:S01]  /*06c0*/  FSEL R3, R6, -R6, P0 ;  /* 0x8000000606037208 */ /* 0x000fe20000000000 */
[----:B0-----:R-:W-:-:S05]  /*06d0*/  IMAD.WIDE R4, R0, 0x4, R4 ;  /* 0x0000000400047825 */ /* 0x001fca00078e0204 */
[----:B------:R-:W-:Y:S01]  /*06e0*/  STG.E desc[UR4][R4.64], R3 ;  /* 0x0000000304007986 */ /* 0x000fe2000c101904 */
[----:B------:R-:W-:Y:S05]  /*06f0*/  EXIT ;  /* 0x000000000000794d */ /* 0x000fea0003800000 */
.L_x_3:
        /* <DEDUP_REMOVED lines=16> */
.L_x_7:


//--------------------- .text._Z11scale_arrayPffi --------------------------
	.section	.text._Z11scale_arrayPffi,"ax",@progbits
	.align	128
        .global         _Z11scale_arrayPffi
        .type           _Z11scale_arrayPffi,@function
        .size           _Z11scale_arrayPffi,(.L_x_8 - _Z11scale_arrayPffi)
        .other          _Z11scale_arrayPffi,@"STO_CUDA_ENTRY STV_DEFAULT"
_Z11scale_arrayPffi:
.text._Z11scale_arrayPffi:
        /* <DEDUP_REMOVED lines=10> */
[----:B------:R-:W2:Y:S01]  /*00a0*/  LDCU UR6, c[0x0][0x388] ;  /* 0x00007100ff0677ac */ /* 0x000ea20008000800 */
[----:B0-----:R-:W-:-:S05]  /*00b0*/  IMAD.WIDE R2, R5, 0x4, R2 ;  /* 0x0000000405027825 */ /* 0x001fca00078e0202 */
[----:B-1----:R-:W2:Y:S02]  /*00c0*/  LDG.E R0, desc[UR4][R2.64] ;  /* 0x0000000402007981 */ /* 0x002ea4000c1e1900 */
[----:B--2---:R-:W-:-:S05]  /*00d0*/  FMUL R5, R0, UR6 ;  /* 0x0000000600057c20 */ /* 0x004fca0008400000 */
[----:B------:R-:W-:Y:S01]  /*00e0*/  STG.E desc[UR4][R2.64], R5 ;  /* 0x0000000502007986 */ /* 0x000fe2000c101904 */
[----:B------:R-:W-:Y:S05]  /*00f0*/  EXIT ;  /* 0x000000000000794d */ /* 0x000fea0003800000 */
.L_x_4:
        /* <DEDUP_REMOVED lines=16> */
.L_x_8:


//--------------------- .text._Z14multiply_by_ikP6float2PKfi --------------------------
	.section	.text._Z14multiply_by_ikP6float2PKfi,"ax",@progbits
	.align	128
        .global         _Z14multiply_by_ikP6float2PKfi
        .type           _Z14multiply_by_ikP6float2PKfi,@function
        .size           _Z14multiply_by_ikP6float2PKfi,(.L_x_9 - _Z14multiply_by_ikP6float2PKfi)
        .other          _Z14multiply_by_ikP6float2PKfi,@"STO_CUDA_ENTRY STV_DEFAULT"
_Z14multiply_by_ikP6float2PKfi:
.text._Z14multiply_by_ikP6float2PKfi:
        /* <DEDUP_REMOVED lines=9> */
[----:B------:R-:W1:Y:S07]  /*0090*/  LDCU.64 UR4, c[0x0][0x358] ;  /* 0x00006b00ff0477ac */ /* 0x000e6e0008000a00 */
[----:B------:R-:W2:Y:S01]  /*00a0*/  LDC.64 R2, c[0x0][0x380] ;  /* 0x0000e000ff027b82 */ /* 0x000ea20000000a00 */
[----:B0-----:R-:W-:-:S06]  /*00b0*/  IMAD.WIDE R4, R7, 0x4, R4 ;  /* 0x0000000407047825 */ /* 0x001fcc00078e0204 */
[----:B-1----:R-:W3:Y:S01]  /*00c0*/  LDG.E R4, desc[UR4][R4.64] ;  /* 0x0000000404047981 */ /* 0x002ee2000c1e1900 */
[----:B--2---:R-:W-:-:S05]  /*00d0*/  IMAD.WIDE R2, R7, 0x8, R2 ;  /* 0x0000000807027825 */ /* 0x004fca00078e0202 */
[----:B------:R-:W3:Y:S02]  /*00e0*/  LDG.E.64 R6, desc[UR4][R2.64] ;  /* 0x0000000402067981 */ /* 0x000ee4000c1e1b00 */
[-C--:B---3--:R-:W-:Y:S01]  /*00f0*/  FMUL R8, R7, -R4.reuse ;  /* 0x8000000407087220 */ /* 0x088fe20000400000 */
[----:B------:R-:W-:-:S05]  /*0100*/  FMUL R9, R6, R4 ;  /* 0x0000000406097220 */ /* 0x000fca0000400000 */
[----:B------:R-:W-:Y:S01]  /*0110*/  STG.E.64 desc[UR4][R2.64], R8 ;  /* 0x0000000802007986 */ /* 0x000fe2000c101b04 */
[----:B------:R-:W-:Y:S05]  /*0120*/  EXIT ;  /* 0x000000000000794d */ /* 0x000fea0003800000 */
.L_x_5:
        /* <DEDUP_REMOVED lines=13> */
.L_x_9:


//--------------------- .nv.shared.reserved.0     --------------------------
	.section	.nv.shared.reserved.0,"aw",@nobits
	.weak		__nv_reservedSMEM_offset_0_alias
	.size		__nv_reservedSMEM_offset_0_alias, 0, 64
	.other		__nv_reservedSMEM_offset_0_alias,@"STO_CUDA_RESERVED_SHARED STV_DEFAULT"
__nv_reservedSMEM_offset_0_alias:
	.zero		0
	.zero		64


//--------------------- .nv.constant0._Z8update_hPfPKfS1_ffi --------------------------
	.section	.nv.constant0._Z8update_hPfPKfS1_ffi,"a",@progbits
	.sectionflags	@""
	.align	4
.nv.constant0._Z8update_hPfPKfS1_ffi:
	.zero		932


//--------------------- .nv.constant0._Z12compute_fluxPKfPfii --------------------------
	.section	.nv.constant0._Z12compute_fluxPKfPfii,"a",@progbits
	.sectionflags	@""
	.align	4
.nv.constant0._Z12compute_fluxPKfPfii:
	.zero		920


//--------------------- .nv.constant0._Z11scale_arrayPffi --------------------------
	.section	.nv.constant0._Z11scale_arrayPffi,"a",@progbits
	.sectionflags	@""
	.align	4
.nv.constant0._Z11scale_arrayPffi:
	.zero		912


//--------------------- .nv.constant0._Z14multiply_by_ikP6float2PKfi --------------------------
	.section	.nv.constant0._Z14multiply_by_ikP6float2PKfi,"a",@progbits
	.sectionflags	@""
	.align	4
.nv.constant0._Z14multiply_by_ikP6float2PKfi:
	.zero		916


//--------------------- SYMBOLS --------------------------

	.type		.nv.reservedSmem.offset0,@object
	.size		.nv.reservedSmem.offset0,0x4
